//
// Generated by NVIDIA NVVM Compiler
//
// Compiler Build ID: CL-36424714
// Cuda compilation tools, release 13.0, V13.0.88
// Based on NVVM 20.0.0
//

.version 9.0
.target sm_100
.address_size 64

	// .globl	_Z10do_computePfS_
.global .align 4 .b8 weights[12];

.visible .entry _Z10do_computePfS_(
	.param .u64 .ptr .align 1 _Z10do_computePfS__param_0,
	.param .u64 .ptr .align 1 _Z10do_computePfS__param_1
)
{
	.reg .b32 	%r<4>;
	.reg .b32 	%f<21>;
	.reg .b64 	%rd<7>;

	ld.param.u64 	%rd1, [_Z10do_computePfS__param_0];
	ld.param.u64 	%rd2, [_Z10do_computePfS__param_1];
	ld.global.f32 	%f1, [weights+8];
	cvta.to.global.u64 	%rd3, %rd1;
	ld.global.f32 	%f2, [%rd3];
	ld.global.f32 	%f3, [weights];
	fma.rn.f32 	%f4, %f2, %f3, %f1;
	ld.global.f32 	%f5, [%rd3+4];
	ld.global.f32 	%f6, [weights+4];
	fma.rn.f32 	%f7, %f5, %f6, %f4;
	cvta.to.global.u64 	%rd4, %rd2;
	mov.u32 	%r1, %tid.x;
	fma.rn.f32 	%f8, %f7, 0fBBBB989D, 0f3F000000;
	cvt.sat.f32.f32 	%f9, %f8;
	mov.f32 	%f10, 0f4B400001;
	mov.f32 	%f11, 0f437C0000;
	fma.rm.f32 	%f12, %f9, %f11, %f10;
	add.f32 	%f13, %f12, 0fCB40007F;
	neg.f32 	%f14, %f13;
	fma.rn.f32 	%f15, %f7, 0fBFB8AA3B, %f14;
	fma.rn.f32 	%f16, %f7, 0fB2A57060, %f15;
	mov.b32 	%r2, %f12;
	shl.b32 	%r3, %r2, 23;
	mov.b32 	%f17, %r3;
	ex2.approx.ftz.f32 	%f18, %f16;
	fma.rn.f32 	%f19, %f18, %f17, 0f3F800000;
	rcp.rn.f32 	%f20, %f19;
	mul.wide.u32 	%rd5, %r1, 4;
	add.s64 	%rd6, %rd4, %rd5;
	st.global.f32 	[%rd6], %f20;
	ret;

}
	// .globl	_Z8do_trainPfS_
.visible .entry _Z8do_trainPfS_(
	.param .u64 .ptr .align 1 _Z8do_trainPfS__param_0,
	.param .u64 .ptr .align 1 _Z8do_trainPfS__param_1
)
{
	.reg .b32 	%r<4>;
	.reg .b32 	%f<30>;
	.reg .b64 	%rd<7>;

	ld.param.u64 	%rd1, [_Z8do_trainPfS__param_0];
	ld.param.u64 	%rd2, [_Z8do_trainPfS__param_1];
	cvta.to.global.u64 	%rd3, %rd1;
	ld.global.f32 	%f1, [weights+8];
	mov.u32 	%r1, %tid.x;
	cvta.to.global.u64 	%rd4, %rd2;
	ld.global.f32 	%f2, [%rd3];
	ld.global.f32 	%f3, [weights];
	fma.rn.f32 	%f4, %f2, %f3, %f1;
	ld.global.f32 	%f5, [%rd3+4];
	ld.global.f32 	%f6, [weights+4];
	fma.rn.f32 	%f7, %f5, %f6, %f4;
	fma.rn.f32 	%f8, %f7, 0fBBBB989D, 0f3F000000;
	cvt.sat.f32.f32 	%f9, %f8;
	mov.f32 	%f10, 0f4B400001;
	mov.f32 	%f11, 0f437C0000;
	fma.rm.f32 	%f12, %f9, %f11, %f10;
	add.f32 	%f13, %f12, 0fCB40007F;
	neg.f32 	%f14, %f13;
	fma.rn.f32 	%f15, %f7, 0fBFB8AA3B, %f14;
	fma.rn.f32 	%f16, %f7, 0fB2A57060, %f15;
	mov.b32 	%r2, %f12;
	shl.b32 	%r3, %r2, 23;
	mov.b32 	%f17, %r3;
	ex2.approx.ftz.f32 	%f18, %f16;
	fma.rn.f32 	%f19, %f18, %f17, 0f3F800000;
	rcp.rn.f32 	%f20, %f19;
	mul.wide.u32 	%rd5, %r1, 4;
	add.s64 	%rd6, %rd4, %rd5;
	ld.global.f32 	%f21, [%rd6];
	sub.f32 	%f22, %f20, %f21;
	sub.f32 	%f23, %f1, %f22;
	st.global.f32 	[weights+8], %f23;
	ld.global.f32 	%f24, [%rd3];
	mul.f32 	%f25, %f22, %f24;
	sub.f32 	%f26, %f3, %f25;
	st.global.f32 	[weights], %f26;
	ld.global.f32 	%f27, [%rd3+4];
	mul.f32 	%f28, %f22, %f27;
	sub.f32 	%f29, %f6, %f28;
	st.global.f32 	[weights+4], %f29;
	ret;

}


// ===== COMPILED SASS (sm_100) =====

	.target	sm_100

	.elftype	@"ET_EXEC"


//--------------------- .note.nv.tkinfo           --------------------------
	.section	.note.nv.tkinfo,"",@"SHT_NOTE"
	.sectionflags	@"SHF_NOTE_NV_TKINFO"
	.tkinfo
        /*0018*/ 	.word	0x00000002
        /*0030*/ 	.string	""
        /*0030*/ 	.string	"ptxas"
        /*0030*/ 	.string	"Cuda compilation tools, release 13.0, V13.0.88"
        /*0030*/ 	.string	"Build cuda_13.0.r13.0/compiler.36424714_0"
        /*0030*/ 	.string	"-arch sm_100 -m 64 "



//--------------------- .note.nv.cuinfo           --------------------------
	.section	.note.nv.cuinfo,"",@"SHT_NOTE"
	.sectionflags	@"SHF_NOTE_NV_CUINFO"
        /*0018*/ 	.short	0x0002
        /*001a*/ 	.short	0x0064
        /*001c*/ 	.short	0x0082
	.zero		2


//--------------------- .nv.info                  --------------------------
	.section	.nv.info,"",@"SHT_CUDA_INFO"
	.align	4


	//----- nvinfo : EIATTR_REGCOUNT
	.align		4
        /*0000*/ 	.byte	0x04, 0x2f
        /*0002*/ 	.short	(.L_2 - .L_1)
	.align		4
.L_1:
        /*0004*/ 	.word	index@(_Z10do_computePfS_)
        /*0008*/ 	.word	0x0000000e


	//----- nvinfo : EIATTR_FRAME_SIZE
	.align		4
.L_2:
        /*000c*/ 	.byte	0x04, 0x11
        /*000e*/ 	.short	(.L_4 - .L_3)
	.align		4
.L_3:
        /*0010*/ 	.word	index@($__internal_1_$__cuda_sm20_rcp_rn_f32_slowpath)
        /*0014*/ 	.word	0x00000000


	//----- nvinfo : EIATTR_FRAME_SIZE
	.align		4
.L_4:
        /*0018*/ 	.byte	0x04, 0x11
        /*001a*/ 	.short	(.L_6 - .L_5)
	.align		4
.L_5:
        /*001c*/ 	.word	index@(_Z10do_computePfS_)
        /*0020*/ 	.word	0x00000000


	//----- nvinfo : EIATTR_REGCOUNT
	.align		4
.L_6:
        /*0024*/ 	.byte	0x04, 0x2f
        /*0026*/ 	.short	(.L_8 - .L_7)
	.align		4
.L_7:
        /*0028*/ 	.word	index@(_Z8do_trainPfS_)
        /*002c*/ 	.word	0x00000011


	//----- nvinfo : EIATTR_FRAME_SIZE
	.align		4
.L_8:
        /*0030*/ 	.byte	0x04, 0x11
        /*0032*/ 	.short	(.L_10 - .L_9)
	.align		4
.L_9:
        /*0034*/ 	.word	index@($__internal_0_$__cuda_sm20_rcp_rn_f32_slowpath)
        /*0038*/ 	.word	0x00000000


	//----- nvinfo : EIATTR_FRAME_SIZE
	.align		4
.L_10:
        /*003c*/ 	.byte	0x04, 0x11
        /*003e*/ 	.short	(.L_12 - .L_11)
	.align		4
.L_11:
        /*0040*/ 	.word	index@(_Z8do_trainPfS_)
        /*0044*/ 	.word	0x00000000


	//----- nvinfo : EIATTR_MIN_STACK_SIZE
	.align		4
.L_12:
        /*0048*/ 	.byte	0x04, 0x12
        /*004a*/ 	.short	(.L_14 - .L_13)
	.align		4
.L_13:
        /*004c*/ 	.word	index@(_Z8do_trainPfS_)
        /*0050*/ 	.word	0x00000000


	//----- nvinfo : EIATTR_MIN_STACK_SIZE
	.align		4
.L_14:
        /*0054*/ 	.byte	0x04, 0x12
        /*0056*/ 	.short	(.L_16 - .L_15)
	.align		4
.L_15:
        /*0058*/ 	.word	index@(_Z10do_computePfS_)
        /*005c*/ 	.word	0x00000000
.L_16:


//--------------------- .nv.compat                --------------------------
	.section	.nv.compat,"",@"SHT_CUDA_COMPAT_INFO"
	.align	4
        /*0000*/ 	.byte	0x02, 0x09, 0x00, 0x00, 0x02, 0x02, 0x01, 0x00, 0x02, 0x05, 0x05, 0x00, 0x03, 0x07, 0x01, 0x01
        /*0010*/ 	.byte	0x02, 0x03, 0x00, 0x00, 0x02, 0x06, 0x01, 0x00, 0x04, 0x0b, 0x08, 0x00, 0x09, 0x00, 0x00, 0x00
        /*0020*/ 	.byte	0x00, 0x00, 0x00, 0x00


//--------------------- .nv.info._Z8do_trainPfS_  --------------------------
	.section	.nv.info._Z8do_trainPfS_,"",@"SHT_CUDA_INFO"
	.sectionflags	@""
	.align	4


	//----- nvinfo : EIATTR_CUDA_API_VERSION
	.align		4
        /*0000*/ 	.byte	0x04, 0x37
        /*0002*/ 	.short	(.L_18 - .L_17)
.L_17:
        /*0004*/ 	.word	0x00000082


	//----- nvinfo : EIATTR_KPARAM_INFO
	.align		4
.L_18:
        /*0008*/ 	.byte	0x04, 0x17
        /*000a*/ 	.short	(.L_20 - .L_19)
.L_19:
        /*000c*/ 	.word	0x00000000
        /*0010*/ 	.short	0x0001
        /*0012*/ 	.short	0x0008
        /*0014*/ 	.byte	0x00, 0xf5, 0x21, 0x00


	//----- nvinfo : EIATTR_KPARAM_INFO
	.align		4
.L_20:
        /*0018*/ 	.byte	0x04, 0x17
        /*001a*/ 	.short	(.L_22 - .L_21)
.L_21:
        /*001c*/ 	.word	0x00000000
        /*0020*/ 	.short	0x0000
        /*0022*/ 	.short	0x0000
        /*0024*/ 	.byte	0x00, 0xf5, 0x21, 0x00


	//----- nvinfo : EIATTR_SPARSE_MMA_MASK
	.align		4
.L_22:
        /*0028*/ 	.byte	0x03, 0x50
        /*002a*/ 	.short	0x0000


	//----- nvinfo : EIATTR_MAXREG_COUNT
	.align		4
        /*002c*/ 	.byte	0x03, 0x1b
        /*002e*/ 	.short	0x00ff


	//----- nvinfo : EIATTR_MERCURY_ISA_VERSION
	.align		4
        /*0030*/ 	.byte	0x03, 0x5f
        /*0032*/ 	.short	0x0101


	//----- nvinfo : EIATTR_VRC_CTA_INIT_COUNT
	.align		4
        /*0034*/ 	.byte	0x02, 0x4a
	.zero		1
	.zero		1


	//----- nvinfo : EIATTR_EXIT_INSTR_OFFSETS
	.align		4
        /*0038*/ 	.byte	0x04, 0x1c
        /*003a*/ 	.short	(.L_24 - .L_23)


	//   ....[0]....
.L_23:
        /*003c*/ 	.word	0x000002f0


	//----- nvinfo : EIATTR_CRS_STACK_SIZE
	.align		4
.L_24:
        /*0040*/ 	.byte	0x04, 0x1e
        /*0042*/ 	.short	(.L_26 - .L_25)
.L_25:
        /*0044*/ 	.word	0x00000000


	//----- nvinfo : EIATTR_CBANK_PARAM_SIZE
	.align		4
.L_26:
        /*0048*/ 	.byte	0x03, 0x19
        /*004a*/ 	.short	0x0010


	//----- nvinfo : EIATTR_PARAM_CBANK
	.align		4
        /*004c*/ 	.byte	0x04, 0x0a
        /*004e*/ 	.short	(.L_28 - .L_27)
	.align		4
.L_27:
        /*0050*/ 	.word	index@(.nv.constant0._Z8do_trainPfS_)
        /*0054*/ 	.short	0x0380
        /*0056*/ 	.short	0x0010


	//----- nvinfo : EIATTR_SW_WAR
	.align		4
.L_28:
        /*0058*/ 	.byte	0x04, 0x36
        /*005a*/ 	.short	(.L_30 - .L_29)
.L_29:
        /*005c*/ 	.word	0x00000008
.L_30:


//--------------------- .nv.info._Z10do_computePfS_ --------------------------
	.section	.nv.info._Z10do_computePfS_,"",@"SHT_CUDA_INFO"
	.sectionflags	@""
	.align	4


	//----- nvinfo : EIATTR_CUDA_API_VERSION
	.align		4
        /*0000*/ 	.byte	0x04, 0x37
        /*0002*/ 	.short	(.L_32 - .L_31)
.L_31:
        /*0004*/ 	.word	0x00000082


	//----- nvinfo : EIATTR_KPARAM_INFO
	.align		4
.L_32:
        /*0008*/ 	.byte	0x04, 0x17
        /*000a*/ 	.short	(.L_34 - .L_33)
.L_33:
        /*000c*/ 	.word	0x00000000
        /*0010*/ 	.short	0x0001
        /*0012*/ 	.short	0x0008
        /*0014*/ 	.byte	0x00, 0xf5, 0x21, 0x00


	//----- nvinfo : EIATTR_KPARAM_INFO
	.align		4
.L_34:
        /*0018*/ 	.byte	0x04, 0x17
        /*001a*/ 	.short	(.L_36 - .L_35)
.L_35:
        /*001c*/ 	.word	0x00000000
        /*0020*/ 	.short	0x0000
        /*0022*/ 	.short	0x0000
        /*0024*/ 	.byte	0x00, 0xf5, 0x21, 0x00


	//----- nvinfo : EIATTR_SPARSE_MMA_MASK
	.align		4
.L_36:
        /*0028*/ 	.byte	0x03, 0x50
        /*002a*/ 	.short	0x0000


	//----- nvinfo : EIATTR_MAXREG_COUNT
	.align		4
        /*002c*/ 	.byte	0x03, 0x1b
        /*002e*/ 	.short	0x00ff


	//----- nvinfo : EIATTR_MERCURY_ISA_VERSION
	.align		4
        /*0030*/ 	.byte	0x03, 0x5f
        /*0032*/ 	.short	0x0101


	//----- nvinfo : EIATTR_VRC_CTA_INIT_COUNT
	.align		4
        /*0034*/ 	.byte	0x02, 0x4a
	.zero		1
	.zero		1


	//----- nvinfo : EIATTR_EXIT_INSTR_OFFSETS
	.align		4
        /*0038*/ 	.byte	0x04, 0x1c
        /*003a*/ 	.short	(.L_38 - .L_37)


	//   ....[0]....
.L_37:
        /*003c*/ 	.word	0x00000250


	//----- nvinfo : EIATTR_CRS_STACK_SIZE
	.align		4
.L_38:
        /*0040*/ 	.byte	0x04, 0x1e
        /*0042*/ 	.short	(.L_40 - .L_39)
.L_39:
        /*0044*/ 	.word	0x00000000


	//----- nvinfo : EIATTR_CBANK_PARAM_SIZE
	.align		4
.L_40:
        /*0048*/ 	.byte	0x03, 0x19
        /*004a*/ 	.short	0x0010


	//----- nvinfo : EIATTR_PARAM_CBANK
	.align		4
        /*004c*/ 	.byte	0x04, 0x0a
        /*004e*/ 	.short	(.L_42 - .L_41)
	.align		4
.L_41:
        /*0050*/ 	.word	index@(.nv.constant0._Z10do_computePfS_)
        /*0054*/ 	.short	0x0380
        /*0056*/ 	.short	0x0010


	//----- nvinfo : EIATTR_SW_WAR
	.align		4
.L_42:
        /*0058*/ 	.byte	0x04, 0x36
        /*005a*/ 	.short	(.L_44 - .L_43)
.L_43:
        /*005c*/ 	.word	0x00000008
.L_44:


//--------------------- .nv.callgraph             --------------------------
	.section	.nv.callgraph,"",@"SHT_CUDA_CALLGRAPH"
	.align	4
	.sectionentsize	8
	.align		4
        /*0000*/ 	.word	0x00000000
	.align		4
        /*0004*/ 	.word	0xffffffff
	.align		4
        /*0008*/ 	.word	0x00000000
	.align		4
        /*000c*/ 	.word	0xfffffffe
	.align		4
        /*0010*/ 	.word	0x00000000
	.align		4
        /*0014*/ 	.word	0xfffffffd
	.align		4
        /*0018*/ 	.word	0x00000000
	.align		4
        /*001c*/ 	.word	0xfffffffc


//--------------------- .nv.constant4             --------------------------
	.section	.nv.constant4,"a",@progbits
	.align	8
	.align		8
.nv.constant4:
        /*0000*/ 	.dword	weights


//--------------------- .text._Z8do_trainPfS_     --------------------------
	.section	.text._Z8do_trainPfS_,"ax",@progbits
	.align	128
        .global         _Z8do_trainPfS_
        .type           _Z8do_trainPfS_,@function
        .size           _Z8do_trainPfS_,(.L_x_12 - _Z8do_trainPfS_)
        .other          _Z8do_trainPfS_,@"STO_CUDA_ENTRY STV_DEFAULT"
_Z8do_trainPfS_:
.text._Z8do_trainPfS_:
[----:B------:R-:W-:Y:S08]  /*0000*/  LDC R1, c[0x0][0x37c] ;  /* 0x0000df00ff017b82 */ /* 0x000ff00000000800 */
[----:B------:R-:W0:Y:S01]  /*0010*/  LDC.64 R6, c[0x0][0x380] ;  /* 0x0000e000ff067b82 */ /* 0x000e220000000a00 */
[----:B------:R-:W0:Y:S07]  /*0020*/  LDCU.64 UR4, c[0x0][0x358] ;  /* 0x00006b00ff0477ac */ /* 0x000e2e0008000a00 */
[----:B------:R-:W1:Y:S01]  /*0030*/  LDC.64 R8, c[0x4][RZ] ;  /* 0x01000000ff087b82 */ /* 0x000e620000000a00 */
[----:B0-----:R-:W2:Y:S04]  /*0040*/  LDG.E R5, desc[UR4][R6.64] ;  /* 0x0000000406057981 */ /* 0x001ea8000c1e1900 */
[----:B------:R-:W3:Y:S04]  /*0050*/  LDG.E R0, desc[UR4][R6.64+0x4] ;  /* 0x0000040406007981 */ /* 0x000ee8000c1e1900 */
[----:B-1----:R-:W2:Y:S04]  /*0060*/  LDG.E R2, desc[UR4][R8.64+0x8] ;  /* 0x0000080408027981 */ /* 0x002ea8000c1e1900 */
[----:B------:R-:W2:Y:S04]  /*0070*/  LDG.E R3, desc[UR4][R8.64] ;  /* 0x0000000408037981 */ /* 0x000ea8000c1e1900 */
[----:B------:R-:W3:Y:S01]  /*0080*/  LDG.E R4, desc[UR4][R8.64+0x4] ;  /* 0x0000040408047981 */ /* 0x000ee2000c1e1900 */
[----:B------:R-:W-:-:S02]  /*0090*/  IMAD.MOV.U32 R11, RZ, RZ, 0x3bbb989d ;  /* 0x3bbb989dff0b7424 */ /* 0x000fc400078e00ff */
[----:B------:R-:W-:Y:S02]  /*00a0*/  IMAD.MOV.U32 R10, RZ, RZ, 0x437c0000 ;  /* 0x437c0000ff0a7424 */ /* 0x000fe400078e00ff */
[----:B--2---:R-:W-:-:S04]  /*00b0*/  FFMA R5, R5, R3, R2 ;  /* 0x0000000305057223 */ /* 0x004fc80000000002 */
[----:B---3--:R-:W-:-:S04]  /*00c0*/  FFMA R0, R0, R4, R5 ;  /* 0x0000000400007223 */ /* 0x008fc80000000005 */
[----:B------:R-:W-:-:S04]  /*00d0*/  FFMA.SAT R5, R0, -R11, 0.5 ;  /* 0x3f00000000057423 */ /* 0x000fc8000000280b */
[----:B------:R-:W-:-:S04]  /*00e0*/  FFMA.RM R10, R5, R10, 12582913 ;  /* 0x4b400001050a7423 */ /* 0x000fc8000000400a */
[----:B------:R-:W-:-:S04]  /*00f0*/  FADD R5, R10, -12583039 ;  /* 0xcb40007f0a057421 */ /* 0x000fc80000000000 */
[----:B------:R-:W-:-:S04]  /*0100*/  FFMA R5, R0, -1.4426950216293334961, -R5 ;  /* 0xbfb8aa3b00057823 */ /* 0x000fc80000000805 */
[----:B------:R-:W-:-:S04]  /*0110*/  FFMA R0, R0, -1.925963033500011079e-08, R5 ;  /* 0xb2a5706000007823 */ /* 0x000fc80000000005 */
[----:B------:R-:W0:Y:S01]  /*0120*/  MUFU.EX2 R7, R0 ;  /* 0x0000000000077308 */ /* 0x000e220000000800 */
[----:B------:R-:W-:Y:S01]  /*0130*/  SHF.L.U32 R10, R10, 0x17, RZ ;  /* 0x000000170a0a7819 */ /* 0x000fe200000006ff */
[----:B------:R-:W1:Y:S04]  /*0140*/  S2R R5, SR_TID.X ;  /* 0x0000000000057919 */ /* 0x000e680000002100 */
[----:B0-----:R-:W-:-:S04]  /*0150*/  FFMA R7, R10, R7, 1 ;  /* 0x3f8000000a077423 */ /* 0x001fc80000000007 */
[----:B------:R-:W-:-:S05]  /*0160*/  VIADD R6, R7, 0x1800000 ;  /* 0x0180000007067836 */ /* 0x000fca0000000000 */
[----:B------:R-:W-:-:S04]  /*0170*/  LOP3.LUT R6, R6, 0x7f800000, RZ, 0xc0, !PT ;  /* 0x7f80000006067812 */ /* 0x000fc800078ec0ff */
[----:B------:R-:W-:-:S13]  /*0180*/  ISETP.GT.U32.AND P0, PT, R6, 0x1ffffff, PT ;  /* 0x01ffffff0600780c */ /* 0x000fda0003f04070 */
[----:B-1----:R-:W-:Y:S05]  /*0190*/  @P0 BRA `(.L_x_0) ;  /* 0x00000000000c0947 */ /* 0x002fea0003800000 */
[----:B------:R-:W-:-:S07]  /*01a0*/  MOV R6, 0x1c0 ;  /* 0x000001c000067802 */ /* 0x000fce0000000f00 */
[----:B------:R-:W-:Y:S05]  /*01b0*/  CALL.REL.NOINC `($__internal_0_$__cuda_sm20_rcp_rn_f32_slowpath) ;  /* 0x0000000000507944 */ /* 0x000fea0003c00000 */
[----:B------:R-:W-:Y:S05]  /*01c0*/  BRA `(.L_x_1) ;  /* 0x0000000000107947 */ /* 0x000fea0003800000 */
.L_x_0:
[----:B------:R-:W0:Y:S02]  /*01d0*/  MUFU.RCP R0, R7 ;  /* 0x0000000700007308 */ /* 0x000e240000001000 */
[----:B0-----:R-:W-:-:S04]  /*01e0*/  FFMA R6, R7, R0, -1 ;  /* 0xbf80000007067423 */ /* 0x001fc80000000000 */
[----:B------:R-:W-:-:S04]  /*01f0*/  FADD.FTZ R9, -R6, -RZ ;  /* 0x800000ff06097221 */ /* 0x000fc80000010100 */
[----:B------:R-:W-:-:S07]  /*0200*/  FFMA R0, R0, R9, R0 ;  /* 0x0000000900007223 */ /* 0x000fce0000000000 */
.L_x_1:
[----:B------:R-:W0:Y:S02]  /*0210*/  LDC.64 R6, c[0x0][0x388] ;  /* 0x0000e200ff067b82 */ /* 0x000e240000000a00 */
[----:B0-----:R-:W-:-:S06]  /*0220*/  IMAD.WIDE.U32 R6, R5, 0x4, R6 ;  /* 0x0000000405067825 */ /* 0x001fcc00078e0006 */
[----:B------:R-:W2:Y:S01]  /*0230*/  LDG.E R7, desc[UR4][R6.64] ;  /* 0x0000000406077981 */ /* 0x000ea2000c1e1900 */
[----:B------:R-:W0:Y:S08]  /*0240*/  LDC.64 R8, c[0x4][RZ] ;  /* 0x01000000ff087b82 */ /* 0x000e300000000a00 */
[----:B------:R-:W1:Y:S01]  /*0250*/  LDC.64 R10, c[0x0][0x380] ;  /* 0x0000e000ff0a7b82 */ /* 0x000e620000000a00 */
[----:B--2---:R-:W-:-:S04]  /*0260*/  FADD R0, -R7, R0 ;  /* 0x0000000007007221 */ /* 0x004fc80000000100 */
[----:B------:R-:W-:-:S05]  /*0270*/  FADD R5, R2, -R0 ;  /* 0x8000000002057221 */ /* 0x000fca0000000000 */
[----:B0-----:R-:W-:Y:S04]  /*0280*/  STG.E desc[UR4][R8.64+0x8], R5 ;  /* 0x0000080508007986 */ /* 0x001fe8000c101904 */
[----:B-1----:R-:W2:Y:S02]  /*0290*/  LDG.E R2, desc[UR4][R10.64] ;  /* 0x000000040a027981 */ /* 0x002ea4000c1e1900 */
[----:B--2---:R-:W-:-:S05]  /*02a0*/  FFMA R3, -R0, R2, R3 ;  /* 0x0000000200037223 */ /* 0x004fca0000000103 */
[----:B------:R-:W-:Y:S04]  /*02b0*/  STG.E desc[UR4][R8.64], R3 ;  /* 0x0000000308007986 */ /* 0x000fe8000c101904 */
[----:B------:R-:W2:Y:S02]  /*02c0*/  LDG.E R13, desc[UR4][R10.64+0x4] ;  /* 0x000004040a0d7981 */ /* 0x000ea4000c1e1900 */
[----:B--2---:R-:W-:-:S05]  /*02d0*/  FFMA R13, -R0, R13, R4 ;  /* 0x0000000d000d7223 */ /* 0x004fca0000000104 */
[----:B------:R-:W-:Y:S01]  /*02e0*/  STG.E desc[UR4][R8.64+0x4], R13 ;  /* 0x0000040d08007986 */ /* 0x000fe2000c101904 */
[----:B------:R-:W-:Y:S05]  /*02f0*/  EXIT ;  /* 0x000000000000794d */ /* 0x000fea0003800000 */
        .weak           $__internal_0_$__cuda_sm20_rcp_rn_f32_slowpath
        .type           $__internal_0_$__cuda_sm20_rcp_rn_f32_slowpath,@function
        .size           $__internal_0_$__cuda_sm20_rcp_rn_f32_slowpath,(.L_x_12 - $__internal_0_$__cuda_sm20_rcp_rn_f32_slowpath)
$__internal_0_$__cuda_sm20_rcp_rn_f32_slowpath:
[----:B------:R-:W-:-:S04]  /*0300*/  SHF.L.U32 R0, R7, 0x1, RZ ;  /* 0x0000000107007819 */ /* 0x000fc800000006ff */
[----:B------:R-:W-:Y:S01]  /*0310*/  SHF.R.U32.HI R8, RZ, 0x18, R0 ;  /* 0x00000018ff087819 */ /* 0x000fe20000011600 */
[----:B------:R-:W-:-:S03]  /*0320*/  IMAD.MOV.U32 R0, RZ, RZ, R7 ;  /* 0x000000ffff007224 */ /* 0x000fc600078e0007 */
[----:B------:R-:W-:-:S13]  /*0330*/  ISETP.NE.U32.AND P0, PT, R8, RZ, PT ;  /* 0x000000ff0800720c */ /* 0x000fda0003f05070 */
[----:B------:R-:W-:Y:S05]  /*0340*/  @P0 BRA `(.L_x_2) ;  /* 0x00000000002c0947 */ /* 0x000fea0003800000 */
[----:B------:R-:W-:-:S04]  /*0350*/  SHF.L.U32 R7, R0, 0x1, RZ ;  /* 0x0000000100077819 */ /* 0x000fc800000006ff */
[----:B------:R-:W-:-:S13]  /*0360*/  ISETP.NE.AND P0, PT, R7, RZ, PT ;  /* 0x000000ff0700720c */ /* 0x000fda0003f05270 */
[----:B------:R2:W3:Y:S01]  /*0370*/  @!P0 MUFU.RCP R7, R0 ;  /* 0x0000000000078308 */ /* 0x0004e20000001000 */
[----:B------:R-:W-:Y:S05]  /*0380*/  @!P0 BRA `(.L_x_3) ;  /* 0x0000000000a48947 */ /* 0x000fea0003800000 */
[----:B------:R-:W-:-:S04]  /*0390*/  FFMA R8, R0, 1.84467440737095516160e+19, RZ ;  /* 0x5f80000000087823 */ /* 0x000fc800000000ff */
[----:B---3--:R-:W2:Y:S02]  /*03a0*/  MUFU.RCP R7, R8 ;  /* 0x0000000800077308 */ /* 0x008ea40000001000 */
[----:B--2---:R-:W-:-:S04]  /*03b0*/  FFMA R0, R8, R7, -1 ;  /* 0xbf80000008007423 */ /* 0x004fc80000000007 */
[----:B------:R-:W-:-:S04]  /*03c0*/  FADD.FTZ R0, -R0, -RZ ;  /* 0x800000ff00007221 */ /* 0x000fc80000010100 */
[----:B------:R-:W-:-:S04]  /*03d0*/  FFMA R0, R7, R0, R7 ;  /* 0x0000000007007223 */ /* 0x000fc80000000007 */
[----:B------:R-:W-:Y:S01]  /*03e0*/  FFMA R7, R0, 1.84467440737095516160e+19, RZ ;  /* 0x5f80000000077823 */ /* 0x000fe200000000ff */
[----:B------:R-:W-:Y:S06]  /*03f0*/  BRA `(.L_x_3) ;  /* 0x0000000000887947 */ /* 0x000fec0003800000 */
.L_x_2:
[----:B------:R-:W-:-:S05]  /*0400*/  VIADD R7, R8, 0xffffff03 ;  /* 0xffffff0308077836 */ /* 0x000fca0000000000 */
[----:B------:R-:W-:-:S13]  /*0410*/  ISETP.GT.U32.AND P0, PT, R7, 0x1, PT ;  /* 0x000000010700780c */ /* 0x000fda0003f04070 */
[----:B------:R-:W-:Y:S05]  /*0420*/  @P0 BRA `(.L_x_4) ;  /* 0x0000000000780947 */ /* 0x000fea0003800000 */
[----:B------:R-:W-:Y:S01]  /*0430*/  LOP3.LUT R9, R0, 0x7fffff, RZ, 0xc0, !PT ;  /* 0x007fffff00097812 */ /* 0x000fe200078ec0ff */
[----:B------:R-:W-:-:S03]  /*0440*/  HFMA2 R14, -RZ, RZ, 0, 1.78813934326171875e-07 ;  /* 0x00000003ff0e7431 */ /* 0x000fc600000001ff */
[----:B------:R-:W-:-:S04]  /*0450*/  LOP3.LUT R9, R9, 0x3f800000, RZ, 0xfc, !PT ;  /* 0x3f80000009097812 */ /* 0x000fc800078efcff */
[----:B------:R-:W0:Y:S01]  /*0460*/  MUFU.RCP R10, R9 ;  /* 0x00000009000a7308 */ /* 0x000e220000001000 */
[----:B------:R-:W-:Y:S01]  /*0470*/  SHF.L.U32 R13, R14, R7, RZ ;  /* 0x000000070e0d7219 */ /* 0x000fe200000006ff */
[----:B0-----:R-:W-:-:S04]  /*0480*/  FFMA R11, R9, R10, -1 ;  /* 0xbf800000090b7423 */ /* 0x001fc8000000000a */
[----:B------:R-:W-:-:S04]  /*0490*/  FADD.FTZ R11, -R11, -RZ ;  /* 0x800000ff0b0b7221 */ /* 0x000fc80000010100 */
[CCC-:B------:R-:W-:Y:S01]  /*04a0*/  FFMA.RM R12, R10.reuse, R11.reuse, R10.reuse ;  /* 0x0000000b0a0c7223 */ /* 0x1c0fe2000000400a */
[----:B------:R-:W-:-:S04]  /*04b0*/  FFMA.RP R11, R10, R11, R10 ;  /* 0x0000000b0a0b7223 */ /* 0x000fc8000000800a */
[C---:B------:R-:W-:Y:S02]  /*04c0*/  LOP3.LUT R10, R12.reuse, 0x7fffff, RZ, 0xc0, !PT ;  /* 0x007fffff0c0a7812 */ /* 0x040fe400078ec0ff */
[----:B------:R-:W-:Y:S02]  /*04d0*/  FSETP.NEU.FTZ.AND P0, PT, R12, R11, PT ;  /* 0x0000000b0c00720b */ /* 0x000fe40003f1d000 */
[----:B------:R-:W-:Y:S02]  /*04e0*/  LOP3.LUT R10, R10, 0x800000, RZ, 0xfc, !PT ;  /* 0x008000000a0a7812 */ /* 0x000fe400078efcff */
[----:B------:R-:W-:Y:S02]  /*04f0*/  SEL R11, RZ, 0xffffffff, !P0 ;  /* 0xffffffffff0b7807 */ /* 0x000fe40004000000 */
[----:B------:R-:W-:-:S03]  /*0500*/  LOP3.LUT R12, R13, R10, RZ, 0xc0, !PT ;  /* 0x0000000a0d0c7212 */ /* 0x000fc600078ec0ff */
[----:B------:R-:W-:Y:S01]  /*0510*/  IMAD.MOV R11, RZ, RZ, -R11 ;  /* 0x000000ffff0b7224 */ /* 0x000fe200078e0a0b */
[----:B------:R-:W-:-:S04]  /*0520*/  SHF.R.U32.HI R12, RZ, R7, R12 ;  /* 0x00000007ff0c7219 */ /* 0x000fc8000001160c */
[----:B------:R-:W-:Y:S02]  /*0530*/  LOP3.LUT P1, RZ, R11, R7, R10, 0xf8, !PT ;  /* 0x000000070bff7212 */ /* 0x000fe4000782f80a */
[C---:B------:R-:W-:Y:S02]  /*0540*/  LOP3.LUT P0, RZ, R12.reuse, 0x1, RZ, 0xc0, !PT ;  /* 0x000000010cff7812 */ /* 0x040fe4000780c0ff */
[----:B------:R-:W-:-:S04]  /*0550*/  LOP3.LUT P2, RZ, R12, 0x2, RZ, 0xc0, !PT ;  /* 0x000000020cff7812 */ /* 0x000fc8000784c0ff */
[----:B------:R-:W-:Y:S02]  /*0560*/  PLOP3.LUT P0, PT, P0, P1, P2, 0xe0, 0x0 ;  /* 0x000000000000781c */ /* 0x000fe40000703c20 */
[----:B------:R-:W-:Y:S02]  /*0570*/  LOP3.LUT P1, RZ, R0, 0x7fffff, RZ, 0xc0, !PT ;  /* 0x007fffff00ff7812 */ /* 0x000fe4000782c0ff */
[----:B------:R-:W-:-:S04]  /*0580*/  SEL R7, RZ, 0x1, !P0 ;  /* 0x00000001ff077807 */ /* 0x000fc80004000000 */
[----:B------:R-:W-:-:S04]  /*0590*/  IADD3 R7, PT, PT, -R7, RZ, RZ ;  /* 0x000000ff07077210 */ /* 0x000fc80007ffe1ff */
[----:B------:R-:W-:Y:S01]  /*05a0*/  ISETP.GE.AND P0, PT, R7, RZ, PT ;  /* 0x000000ff0700720c */ /* 0x000fe20003f06270 */
[----:B------:R-:W-:-:S05]  /*05b0*/  VIADD R7, R8, 0xffffff04 ;  /* 0xffffff0408077836 */ /* 0x000fca0000000000 */
[----:B------:R-:W-:-:S07]  /*05c0*/  SHF.R.U32.HI R7, RZ, R7, R10 ;  /* 0x00000007ff077219 */ /* 0x000fce000001160a */
[----:B------:R-:W-:-:S05]  /*05d0*/  @!P0 IADD3 R7, PT, PT, R7, 0x1, RZ ;  /* 0x0000000107078810 */ /* 0x000fca0007ffe0ff */
[----:B------:R-:W-:-:S05]  /*05e0*/  @!P1 IMAD.SHL.U32 R7, R7, 0x2, RZ ;  /* 0x0000000207079824 */ /* 0x000fca00078e00ff */
[----:B------:R-:W-:Y:S01]  /*05f0*/  LOP3.LUT R7, R7, 0x80000000, R0, 0xf8, !PT ;  /* 0x8000000007077812 */ /* 0x000fe200078ef800 */
[----:B------:R-:W-:Y:S06]  /*0600*/  BRA `(.L_x_3) ;  /* 0x0000000000047947 */ /* 0x000fec0003800000 */
.L_x_4:
[----:B------:R0:W1:Y:S02]  /*0610*/  MUFU.RCP R7, R0 ;  /* 0x0000000000077308 */ /* 0x0000640000001000 */
.L_x_3:
[----:B0123--:R-:W-:Y:S02]  /*0620*/  MOV R0, R7 ;  /* 0x0000000700007202 */ /* 0x00ffe40000000f00 */
[----:B------:R-:W-:-:S04]  /*0630*/  MOV R7, 0x0 ;  /* 0x0000000000077802 */ /* 0x000fc80000000f00 */
[----:B------:R-:W-:Y:S05]  /*0640*/  RET.REL.NODEC R6 `(_Z8do_trainPfS_) ;  /* 0xfffffff8066c7950 */ /* 0x000fea0003c3ffff */
.L_x_5:
[----:B------:R-:W-:-:S00]  /*0650*/  BRA `(.L_x_5) ;  /* 0xfffffffc00fc7947 */ /* 0x000fc0000383ffff */
[----:B------:R-:W-:-:S00]  /*0660*/  NOP ;  /* 0x0000000000007918 */ /* 0x000fc00000000000 */
        /* <DEDUP_REMOVED lines=9> */
.L_x_12:


//--------------------- .text._Z10do_computePfS_  --------------------------
	.section	.text._Z10do_computePfS_,"ax",@progbits
	.align	128
        .global         _Z10do_computePfS_
        .type           _Z10do_computePfS_,@function
        .size           _Z10do_computePfS_,(.L_x_13 - _Z10do_computePfS_)
        .other          _Z10do_computePfS_,@"STO_CUDA_ENTRY STV_DEFAULT"
_Z10do_computePfS_:
.text._Z10do_computePfS_:
[----:B------:R-:W-:Y:S08]  /*0000*/  LDC R1, c[0x0][0x37c] ;  /* 0x0000df00ff017b82 */ /* 0x000ff00000000800 */
[----:B------:R-:W0:Y:S01]  /*0010*/  LDC.64 R4, c[0x4][RZ] ;  /* 0x01000000ff047b82 */ /* 0x000e220000000a00 */
[----:B------:R-:W0:Y:S07]  /*0020*/  LDCU.64 UR4, c[0x0][0x358] ;  /* 0x00006b00ff0477ac */ /* 0x000e2e0008000a00 */
[----:B------:R-:W1:Y:S01]  /*0030*/  LDC.64 R2, c[0x0][0x380] ;  /* 0x0000e000ff027b82 */ /* 0x000e620000000a00 */
[----:B0-----:R-:W2:Y:S04]  /*0040*/  LDG.E R0, desc[UR4][R4.64+0x8] ;  /* 0x0000080404007981 */ /* 0x001ea8000c1e1900 */
[----:B------:R-:W2:Y:S04]  /*0050*/  LDG.E R6, desc[UR4][R4.64] ;  /* 0x0000000404067981 */ /* 0x000ea8000c1e1900 */
[----:B-1----:R-:W2:Y:S04]  /*0060*/  LDG.E R7, desc[UR4][R2.64] ;  /* 0x0000000402077981 */ /* 0x002ea8000c1e1900 */
[----:B------:R-:W3:Y:S04]  /*0070*/  LDG.E R8, desc[UR4][R4.64+0x4] ;  /* 0x0000040404087981 */ /* 0x000ee8000c1e1900 */
[----:B------:R0:W3:Y:S02]  /*0080*/  LDG.E R9, desc[UR4][R2.64+0x4] ;  /* 0x0000040402097981 */ /* 0x0000e4000c1e1900 */
[----:B0-----:R-:W0:Y:S01]  /*0090*/  S2R R2, SR_TID.X ;  /* 0x0000000000027919 */ /* 0x001e220000002100 */
[----:B--2---:R-:W-:Y:S01]  /*00a0*/  FFMA R0, R7, R6, R0 ;  /* 0x0000000607007223 */ /* 0x004fe20000000000 */
[----:B------:R-:W-:-:S03]  /*00b0*/  IMAD.MOV.U32 R7, RZ, RZ, 0x3bbb989d ;  /* 0x3bbb989dff077424 */ /* 0x000fc600078e00ff */
[----:B---3--:R-:W-:Y:S01]  /*00c0*/  FFMA R0, R9, R8, R0 ;  /* 0x0000000809007223 */ /* 0x008fe20000000000 */
[----:B------:R-:W-:-:S03]  /*00d0*/  IMAD.MOV.U32 R9, RZ, RZ, 0x437c0000 ;  /* 0x437c0000ff097424 */ /* 0x000fc600078e00ff */
[----:B------:R-:W-:-:S04]  /*00e0*/  FFMA.SAT R6, R0, -R7, 0.5 ;  /* 0x3f00000000067423 */ /* 0x000fc80000002807 */
[----:B------:R-:W-:-:S04]  /*00f0*/  FFMA.RM R6, R6, R9, 12582913 ;  /* 0x4b40000106067423 */ /* 0x000fc80000004009 */
[C---:B------:R-:W-:Y:S01]  /*0100*/  FADD R7, R6.reuse, -12583039 ;  /* 0xcb40007f06077421 */ /* 0x040fe20000000000 */
[----:B------:R-:W-:-:S03]  /*0110*/  SHF.L.U32 R6, R6, 0x17, RZ ;  /* 0x0000001706067819 */ /* 0x000fc600000006ff */
[----:B------:R-:W-:-:S04]  /*0120*/  FFMA R7, R0, -1.4426950216293334961, -R7 ;  /* 0xbfb8aa3b00077823 */ /* 0x000fc80000000807 */
[----:B------:R-:W-:-:S06]  /*0130*/  FFMA R7, R0, -1.925963033500011079e-08, R7 ;  /* 0xb2a5706000077823 */ /* 0x000fcc0000000007 */
[----:B------:R-:W1:Y:S02]  /*0140*/  MUFU.EX2 R7, R7 ;  /* 0x0000000700077308 */ /* 0x000e640000000800 */
[----:B-1----:R-:W-:-:S04]  /*0150*/  FFMA R0, R6, R7, 1 ;  /* 0x3f80000006007423 */ /* 0x002fc80000000007 */
[----:B------:R-:W-:-:S05]  /*0160*/  VIADD R3, R0, 0x1800000 ;  /* 0x0180000000037836 */ /* 0x000fca0000000000 */
[----:B------:R-:W-:-:S04]  /*0170*/  LOP3.LUT R3, R3, 0x7f800000, RZ, 0xc0, !PT ;  /* 0x7f80000003037812 */ /* 0x000fc800078ec0ff */
[----:B------:R-:W-:-:S13]  /*0180*/  ISETP.GT.U32.AND P0, PT, R3, 0x1ffffff, PT ;  /* 0x01ffffff0300780c */ /* 0x000fda0003f04070 */
[----:B0-----:R-:W-:Y:S05]  /*0190*/  @P0 BRA `(.L_x_6) ;  /* 0x0000000000100947 */ /* 0x001fea0003800000 */
[----:B------:R-:W-:-:S07]  /*01a0*/  MOV R4, 0x1c0 ;  /* 0x000001c000047802 */ /* 0x000fce0000000f00 */
[----:B------:R-:W-:Y:S05]  /*01b0*/  CALL.REL.NOINC `($__internal_1_$__cuda_sm20_rcp_rn_f32_slowpath) ;  /* 0x0000000000287944 */ /* 0x000fea0003c00000 */
[----:B------:R-:W-:Y:S01]  /*01c0*/  MOV R7, R3 ;  /* 0x0000000300077202 */ /* 0x000fe20000000f00 */
[----:B------:R-:W-:Y:S06]  /*01d0*/  BRA `(.L_x_7) ;  /* 0x0000000000107947 */ /* 0x000fec0003800000 */
.L_x_6:
[----:B------:R-:W0:Y:S02]  /*01e0*/  MUFU.RCP R7, R0 ;  /* 0x0000000000077308 */ /* 0x000e240000001000 */
[----:B0-----:R-:W-:-:S04]  /*01f0*/  FFMA R3, R0, R7, -1 ;  /* 0xbf80000000037423 */ /* 0x001fc80000000007 */
[----:B------:R-:W-:-:S04]  /*0200*/  FADD.FTZ R4, -R3, -RZ ;  /* 0x800000ff03047221 */ /* 0x000fc80000010100 */
[----:B------:R-:W-:-:S07]  /*0210*/  FFMA R7, R7, R4, R7 ;  /* 0x0000000407077223 */ /* 0x000fce0000000007 */
.L_x_7:
[----:B------:R-:W0:Y:S02]  /*0220*/  LDC.64 R4, c[0x0][0x388] ;  /* 0x0000e200ff047b82 */ /* 0x000e240000000a00 */
[----:B0-----:R-:W-:-:S05]  /*0230*/  IMAD.WIDE.U32 R2, R2, 0x4, R4 ;  /* 0x0000000402027825 */ /* 0x001fca00078e0004 */
[----:B------:R-:W-:Y:S01]  /*0240*/  STG.E desc[UR4][R2.64], R7 ;  /* 0x0000000702007986 */ /* 0x000fe2000c101904 */
[----:B------:R-:W-:Y:S05]  /*0250*/  EXIT ;  /* 0x000000000000794d */ /* 0x000fea0003800000 */
        .weak           $__internal_1_$__cuda_sm20_rcp_rn_f32_slowpath
        .type           $__internal_1_$__cuda_sm20_rcp_rn_f32_slowpath,@function
        .size           $__internal_1_$__cuda_sm20_rcp_rn_f32_slowpath,(.L_x_13 - $__internal_1_$__cuda_sm20_rcp_rn_f32_slowpath)
$__internal_1_$__cuda_sm20_rcp_rn_f32_slowpath:
[----:B------:R-:W-:-:S05]  /*0260*/  IMAD.SHL.U32 R3, R0, 0x2, RZ ;  /* 0x0000000200037824 */ /* 0x000fca00078e00ff */
[----:B------:R-:W-:-:S04]  /*0270*/  SHF.R.U32.HI R3, RZ, 0x18, R3 ;  /* 0x00000018ff037819 */ /* 0x000fc80000011603 */
[----:B------:R-:W-:-:S13]  /*0280*/  ISETP.NE.U32.AND P0, PT, R3, RZ, PT ;  /* 0x000000ff0300720c */ /* 0x000fda0003f05070 */
[----:B------:R-:W-:Y:S05]  /*0290*/  @P0 BRA `(.L_x_8) ;  /* 0x00000000002c0947 */ /* 0x000fea0003800000 */
[----:B------:R-:W-:-:S04]  /*02a0*/  SHF.L.U32 R3, R0, 0x1, RZ ;  /* 0x0000000100037819 */ /* 0x000fc800000006ff */
[----:B------:R-:W-:-:S13]  /*02b0*/  ISETP.NE.AND P0, PT, R3, RZ, PT ;  /* 0x000000ff0300720c */ /* 0x000fda0003f05270 */
[----:B------:R2:W3:Y:S01]  /*02c0*/  @!P0 MUFU.RCP R3, R0 ;  /* 0x0000000000038308 */ /* 0x0004e20000001000 */
[----:B------:R-:W-:Y:S05]  /*02d0*/  @!P0 BRA `(.L_x_9) ;  /* 0x0000000000a48947 */ /* 0x000fea0003800000 */
[----:B------:R-:W-:-:S04]  /*02e0*/  FFMA R5, R0, 1.84467440737095516160e+19, RZ ;  /* 0x5f80000000057823 */ /* 0x000fc800000000ff */
[----:B--2---:R-:W3:Y:S02]  /*02f0*/  MUFU.RCP R0, R5 ;  /* 0x0000000500007308 */ /* 0x004ee40000001000 */
[----:B---3--:R-:W-:-:S04]  /*0300*/  FFMA R3, R5, R0, -1 ;  /* 0xbf80000005037423 */ /* 0x008fc80000000000 */
[----:B------:R-:W-:-:S04]  /*0310*/  FADD.FTZ R3, -R3, -RZ ;  /* 0x800000ff03037221 */ /* 0x000fc80000010100 */
[----:B------:R-:W-:-:S04]  /*0320*/  FFMA R0, R0, R3, R0 ;  /* 0x0000000300007223 */ /* 0x000fc80000000000 */
[----:B------:R-:W-:Y:S01]  /*0330*/  FFMA R3, R0, 1.84467440737095516160e+19, RZ ;  /* 0x5f80000000037823 */ /* 0x000fe200000000ff */
[----:B------:R-:W-:Y:S06]  /*0340*/  BRA `(.L_x_9) ;  /* 0x0000000000887947 */ /* 0x000fec0003800000 */
.L_x_8:
[----:B------:R-:W-:-:S05]  /*0350*/  VIADD R5, R3, 0xffffff03 ;  /* 0xffffff0303057836 */ /* 0x000fca0000000000 */
[----:B------:R-:W-:-:S13]  /*0360*/  ISETP.GT.U32.AND P0, PT, R5, 0x1, PT ;  /* 0x000000010500780c */ /* 0x000fda0003f04070 */
[----:B------:R-:W-:Y:S05]  /*0370*/  @P0 BRA `(.L_x_10) ;  /* 0x0000000000780947 */ /* 0x000fea0003800000 */
[----:B------:R-:W-:Y:S01]  /*0380*/  LOP3.LUT R6, R0, 0x7fffff, RZ, 0xc0, !PT ;  /* 0x007fffff00067812 */ /* 0x000fe200078ec0ff */
[----:B------:R-:W-:Y:S02]  /*0390*/  HFMA2 R10, -RZ, RZ, 0, 1.78813934326171875e-07 ;  /* 0x00000003ff0a7431 */ /* 0x000fe400000001ff */
[----:B------:R-:W-:Y:S01]  /*03a0*/  VIADD R3, R3, 0xffffff04 ;  /* 0xffffff0403037836 */ /* 0x000fe20000000000 */
        /* <DEDUP_REMOVED lines=11> */
[----:B------:R-:W-:Y:S02]  /*0460*/  LOP3.LUT R6, R11, R8, RZ, 0xc0, !PT ;  /* 0x000000080b067212 */ /* 0x000fe400078ec0ff */
[----:B------:R-:W-:Y:S01]  /*0470*/  SHF.R.U32.HI R3, RZ, R3, R8 ;  /* 0x00000003ff037219 */ /* 0x000fe20000011608 */
        /* <DEDUP_REMOVED lines=9> */
[----:B------:R-:W-:-:S13]  /*0510*/  ISETP.GE.AND P0, PT, R5, RZ, PT ;  /* 0x000000ff0500720c */ /* 0x000fda0003f06270 */
[----:B------:R-:W-:-:S05]  /*0520*/  @!P0 IADD3 R3, PT, PT, R3, 0x1, RZ ;  /* 0x0000000103038810 */ /* 0x000fca0007ffe0ff */
[----:B------:R-:W-:-:S05]  /*0530*/  @!P1 IMAD.SHL.U32 R3, R3, 0x2, RZ ;  /* 0x0000000203039824 */ /* 0x000fca00078e00ff */
[----:B------:R-:W-:Y:S01]  /*0540*/  LOP3.LUT R3, R3, 0x80000000, R0, 0xf8, !PT ;  /* 0x8000000003037812 */ /* 0x000fe200078ef800 */
[----:B------:R-:W-:Y:S06]  /*0550*/  BRA `(.L_x_9) ;  /* 0x0000000000047947 */ /* 0x000fec0003800000 */
.L_x_10:
[----:B------:R0:W1:Y:S02]  /*0560*/  MUFU.RCP R3, R0 ;  /* 0x0000000000037308 */ /* 0x0000640000001000 */
.L_x_9:
[----:B------:R-:W-:-:S04]  /*0570*/  MOV R5, 0x0 ;  /* 0x0000000000057802 */ /* 0x000fc80000000f00 */
[----:B0123--:R-:W-:Y:S05]  /*0580*/  RET.REL.NODEC R4 `(_Z10do_computePfS_) ;  /* 0xfffffff8049c7950 */ /* 0x00ffea0003c3ffff */
.L_x_11:
        /* <DEDUP_REMOVED lines=15> */
.L_x_13:


//--------------------- .nv.shared.reserved.0     --------------------------
	.section	.nv.shared.reserved.0,"aw",@nobits
	.weak		__nv_reservedSMEM_offset_0_alias
	.size		__nv_reservedSMEM_offset_0_alias, 0, 64
	.other		__nv_reservedSMEM_offset_0_alias,@"STO_CUDA_RESERVED_SHARED STV_DEFAULT"
__nv_reservedSMEM_offset_0_alias:
	.zero		0
	.zero		64


//--------------------- .nv.global                --------------------------
	.section	.nv.global,"aw",@nobits
	.align	4
.nv.global:
	.type		weights,@object
	.size		weights,(.L_0 - weights)
weights:
	.zero		12
.L_0:


//--------------------- .nv.constant0._Z8do_trainPfS_ --------------------------
	.section	.nv.constant0._Z8do_trainPfS_,"a",@progbits
	.sectionflags	@""
	.align	4
.nv.constant0._Z8do_trainPfS_:
	.zero		912


//--------------------- .nv.constant0._Z10do_computePfS_ --------------------------
	.section	.nv.constant0._Z10do_computePfS_,"a",@progbits
	.sectionflags	@""
	.align	4
.nv.constant0._Z10do_computePfS_:
	.zero		912


//--------------------- SYMBOLS --------------------------

	.type		.nv.reservedSmem.offset0,@object
	.size		.nv.reservedSmem.offset0,0x4
